//
// Generated by NVIDIA NVVM Compiler
//
// Compiler Build ID: CL-36424714
// Cuda compilation tools, release 13.0, V13.0.88
// Based on NVVM 20.0.0
//

.version 9.0
.target sm_100
.address_size 64

	// .globl	_Z12d_EdgeDetectPhS_ii

.visible .entry _Z12d_EdgeDetectPhS_ii(
	.param .u64 .ptr .align 1 _Z12d_EdgeDetectPhS_ii_param_0,
	.param .u64 .ptr .align 1 _Z12d_EdgeDetectPhS_ii_param_1,
	.param .u32 _Z12d_EdgeDetectPhS_ii_param_2,
	.param .u32 _Z12d_EdgeDetectPhS_ii_param_3
)
{
	.reg .pred 	%p<8>;
	.reg .b16 	%rs<5>;
	.reg .b32 	%r<46>;
	.reg .b64 	%rd<21>;

	ld.param.u64 	%rd1, [_Z12d_EdgeDetectPhS_ii_param_0];
	ld.param.u64 	%rd2, [_Z12d_EdgeDetectPhS_ii_param_1];
	ld.param.u32 	%r4, [_Z12d_EdgeDetectPhS_ii_param_2];
	ld.param.u32 	%r5, [_Z12d_EdgeDetectPhS_ii_param_3];
	mov.u32 	%r7, %ctaid.x;
	mov.u32 	%r8, %ntid.x;
	mov.u32 	%r9, %tid.x;
	mad.lo.s32 	%r10, %r7, %r8, %r9;
	mov.u32 	%r11, %ctaid.y;
	mov.u32 	%r12, %ntid.y;
	mov.u32 	%r13, %tid.y;
	mad.lo.s32 	%r14, %r11, %r12, %r13;
	setp.eq.s32 	%p1, %r14, 0;
	setp.lt.s32 	%p2, %r10, 1;
	or.pred  	%p3, %p1, %p2;
	add.s32 	%r15, %r5, -1;
	setp.ge.s32 	%p4, %r14, %r15;
	or.pred  	%p5, %p3, %p4;
	add.s32 	%r16, %r4, -1;
	setp.ge.s32 	%p6, %r10, %r16;
	or.pred  	%p7, %p5, %p6;
	@%p7 bra 	$L__BB0_2;
	cvta.to.global.u64 	%rd3, %rd2;
	cvta.to.global.u64 	%rd4, %rd1;
	add.s32 	%r17, %r14, -1;
	mul.lo.s32 	%r18, %r17, %r4;
	cvt.s64.s32 	%rd5, %r18;
	cvt.u64.u32 	%rd6, %r10;
	add.s64 	%rd7, %rd6, %rd5;
	add.s64 	%rd8, %rd4, %rd7;
	ld.global.u8 	%r19, [%rd8+-1];
	mul.lo.s32 	%r20, %r14, %r4;
	cvt.s64.s32 	%rd9, %r20;
	add.s64 	%rd10, %rd6, %rd9;
	add.s64 	%rd11, %rd4, %rd10;
	ld.global.u8 	%rs1, [%rd11+-1];
	mul.wide.u16 	%r21, %rs1, 2;
	add.s32 	%r22, %r21, %r19;
	add.s32 	%r23, %r20, %r4;
	cvt.s64.s32 	%rd12, %r23;
	add.s64 	%rd13, %rd6, %rd12;
	add.s64 	%rd14, %rd4, %rd13;
	ld.global.u8 	%r24, [%rd14+-1];
	add.s32 	%r25, %r22, %r24;
	add.s32 	%r26, %r10, %r18;
	cvt.s64.s32 	%rd15, %r26;
	add.s64 	%rd16, %rd4, %rd15;
	ld.global.u8 	%rs2, [%rd16];
	mul.wide.u16 	%r27, %rs2, 2;
	add.s32 	%r28, %r27, %r19;
	add.s32 	%r29, %r10, %r23;
	cvt.s64.s32 	%rd17, %r29;
	add.s64 	%rd18, %rd4, %rd17;
	ld.global.u8 	%rs3, [%rd18];
	mul.wide.u16 	%r30, %rs3, 2;
	ld.global.u8 	%r31, [%rd16+1];
	add.s32 	%r32, %r30, %r24;
	add.s32 	%r33, %r28, %r31;
	sub.s32 	%r34, %r32, %r33;
	ld.global.u8 	%rs4, [%rd11+1];
	mul.wide.u16 	%r35, %rs4, 2;
	add.s32 	%r36, %r35, %r31;
	ld.global.u8 	%r37, [%rd18+1];
	add.s32 	%r38, %r34, %r37;
	add.s32 	%r39, %r36, %r37;
	sub.s32 	%r40, %r25, %r39;
	abs.s32 	%r41, %r38;
	abs.s32 	%r42, %r40;
	add.s32 	%r43, %r42, %r41;
	min.u32 	%r44, %r43, 255;
	add.s32 	%r45, %r26, %r4;
	cvt.s64.s32 	%rd19, %r45;
	add.s64 	%rd20, %rd3, %rd19;
	st.global.u8 	[%rd20], %r44;
$L__BB0_2:
	ret;

}


// ===== COMPILED SASS (sm_100) =====

	.target	sm_100

	.elftype	@"ET_EXEC"


//--------------------- .note.nv.tkinfo           --------------------------
	.section	.note.nv.tkinfo,"",@"SHT_NOTE"
	.sectionflags	@"SHF_NOTE_NV_TKINFO"
	.tkinfo
        /*0018*/ 	.word	0x00000002
        /*0030*/ 	.string	""
        /*0030*/ 	.string	"ptxas"
        /*0030*/ 	.string	"Cuda compilation tools, release 13.0, V13.0.88"
        /*0030*/ 	.string	"Build cuda_13.0.r13.0/compiler.36424714_0"
        /*0030*/ 	.string	"-arch sm_100 -m 64 "



//--------------------- .note.nv.cuinfo           --------------------------
	.section	.note.nv.cuinfo,"",@"SHT_NOTE"
	.sectionflags	@"SHF_NOTE_NV_CUINFO"
        /*0018*/ 	.short	0x0002
        /*001a*/ 	.short	0x0064
        /*001c*/ 	.short	0x0082
	.zero		2


//--------------------- .nv.info                  --------------------------
	.section	.nv.info,"",@"SHT_CUDA_INFO"
	.align	4


	//----- nvinfo : EIATTR_REGCOUNT
	.align		4
        /*0000*/ 	.byte	0x04, 0x2f
        /*0002*/ 	.short	(.L_1 - .L_0)
	.align		4
.L_0:
        /*0004*/ 	.word	index@(_Z12d_EdgeDetectPhS_ii)
        /*0008*/ 	.word	0x00000014


	//----- nvinfo : EIATTR_FRAME_SIZE
	.align		4
.L_1:
        /*000c*/ 	.byte	0x04, 0x11
        /*000e*/ 	.short	(.L_3 - .L_2)
	.align		4
.L_2:
        /*0010*/ 	.word	index@(_Z12d_EdgeDetectPhS_ii)
        /*0014*/ 	.word	0x00000000


	//----- nvinfo : EIATTR_MIN_STACK_SIZE
	.align		4
.L_3:
        /*0018*/ 	.byte	0x04, 0x12
        /*001a*/ 	.short	(.L_5 - .L_4)
	.align		4
.L_4:
        /*001c*/ 	.word	index@(_Z12d_EdgeDetectPhS_ii)
        /*0020*/ 	.word	0x00000000
.L_5:


//--------------------- .nv.compat                --------------------------
	.section	.nv.compat,"",@"SHT_CUDA_COMPAT_INFO"
	.align	4
        /*0000*/ 	.byte	0x02, 0x09, 0x00, 0x00, 0x02, 0x02, 0x01, 0x00, 0x02, 0x05, 0x05, 0x00, 0x03, 0x07, 0x01, 0x01
        /*0010*/ 	.byte	0x02, 0x03, 0x00, 0x00, 0x02, 0x06, 0x01, 0x00, 0x04, 0x0b, 0x08, 0x00, 0x09, 0x00, 0x00, 0x00
        /*0020*/ 	.byte	0x00, 0x00, 0x00, 0x00


//--------------------- .nv.info._Z12d_EdgeDetectPhS_ii --------------------------
	.section	.nv.info._Z12d_EdgeDetectPhS_ii,"",@"SHT_CUDA_INFO"
	.sectionflags	@""
	.align	4


	//----- nvinfo : EIATTR_CUDA_API_VERSION
	.align		4
        /*0000*/ 	.byte	0x04, 0x37
        /*0002*/ 	.short	(.L_7 - .L_6)
.L_6:
        /*0004*/ 	.word	0x00000082


	//----- nvinfo : EIATTR_KPARAM_INFO
	.align		4
.L_7:
        /*0008*/ 	.byte	0x04, 0x17
        /*000a*/ 	.short	(.L_9 - .L_8)
.L_8:
        /*000c*/ 	.word	0x00000000
        /*0010*/ 	.short	0x0003
        /*0012*/ 	.short	0x0014
        /*0014*/ 	.byte	0x00, 0xf0, 0x11, 0x00


	//----- nvinfo : EIATTR_KPARAM_INFO
	.align		4
.L_9:
        /*0018*/ 	.byte	0x04, 0x17
        /*001a*/ 	.short	(.L_11 - .L_10)
.L_10:
        /*001c*/ 	.word	0x00000000
        /*0020*/ 	.short	0x0002
        /*0022*/ 	.short	0x0010
        /*0024*/ 	.byte	0x00, 0xf0, 0x11, 0x00


	//----- nvinfo : EIATTR_KPARAM_INFO
	.align		4
.L_11:
        /*0028*/ 	.byte	0x04, 0x17
        /*002a*/ 	.short	(.L_13 - .L_12)
.L_12:
        /*002c*/ 	.word	0x00000000
        /*0030*/ 	.short	0x0001
        /*0032*/ 	.short	0x0008
        /*0034*/ 	.byte	0x00, 0xf5, 0x21, 0x00


	//----- nvinfo : EIATTR_KPARAM_INFO
	.align		4
.L_13:
        /*0038*/ 	.byte	0x04, 0x17
        /*003a*/ 	.short	(.L_15 - .L_14)
.L_14:
        /*003c*/ 	.word	0x00000000
        /*0040*/ 	.short	0x0000
        /*0042*/ 	.short	0x0000
        /*0044*/ 	.byte	0x00, 0xf5, 0x21, 0x00


	//----- nvinfo : EIATTR_SPARSE_MMA_MASK
	.align		4
.L_15:
        /*0048*/ 	.byte	0x03, 0x50
        /*004a*/ 	.short	0x0000


	//----- nvinfo : EIATTR_MAXREG_COUNT
	.align		4
        /*004c*/ 	.byte	0x03, 0x1b
        /*004e*/ 	.short	0x00ff


	//----- nvinfo : EIATTR_MERCURY_ISA_VERSION
	.align		4
        /*0050*/ 	.byte	0x03, 0x5f
        /*0052*/ 	.short	0x0101


	//----- nvinfo : EIATTR_VRC_CTA_INIT_COUNT
	.align		4
        /*0054*/ 	.byte	0x02, 0x4a
	.zero		1
	.zero		1


	//----- nvinfo : EIATTR_EXIT_INSTR_OFFSETS
	.align		4
        /*0058*/ 	.byte	0x04, 0x1c
        /*005a*/ 	.short	(.L_17 - .L_16)


	//   ....[0]....
.L_16:
        /*005c*/ 	.word	0x00000100


	//   ....[1]....
        /*0060*/ 	.word	0x000003d0


	//----- nvinfo : EIATTR_CBANK_PARAM_SIZE
	.align		4
.L_17:
        /*0064*/ 	.byte	0x03, 0x19
        /*0066*/ 	.short	0x0018


	//----- nvinfo : EIATTR_PARAM_CBANK
	.align		4
        /*0068*/ 	.byte	0x04, 0x0a
        /*006a*/ 	.short	(.L_19 - .L_18)
	.align		4
.L_18:
        /*006c*/ 	.word	index@(.nv.constant0._Z12d_EdgeDetectPhS_ii)
        /*0070*/ 	.short	0x0380
        /*0072*/ 	.short	0x0018


	//----- nvinfo : EIATTR_SW_WAR
	.align		4
.L_19:
        /*0074*/ 	.byte	0x04, 0x36
        /*0076*/ 	.short	(.L_21 - .L_20)
.L_20:
        /*0078*/ 	.word	0x00000008
.L_21:


//--------------------- .nv.callgraph             --------------------------
	.section	.nv.callgraph,"",@"SHT_CUDA_CALLGRAPH"
	.align	4
	.sectionentsize	8
	.align		4
        /*0000*/ 	.word	0x00000000
	.align		4
        /*0004*/ 	.word	0xffffffff
	.align		4
        /*0008*/ 	.word	0x00000000
	.align		4
        /*000c*/ 	.word	0xfffffffe
	.align		4
        /*0010*/ 	.word	0x00000000
	.align		4
        /*0014*/ 	.word	0xfffffffd
	.align		4
        /*0018*/ 	.word	0x00000000
	.align		4
        /*001c*/ 	.word	0xfffffffc


//--------------------- .text._Z12d_EdgeDetectPhS_ii --------------------------
	.section	.text._Z12d_EdgeDetectPhS_ii,"ax",@progbits
	.align	128
        .global         _Z12d_EdgeDetectPhS_ii
        .type           _Z12d_EdgeDetectPhS_ii,@function
        .size           _Z12d_EdgeDetectPhS_ii,(.L_x_1 - _Z12d_EdgeDetectPhS_ii)
        .other          _Z12d_EdgeDetectPhS_ii,@"STO_CUDA_ENTRY STV_DEFAULT"
_Z12d_EdgeDetectPhS_ii:
.text._Z12d_EdgeDetectPhS_ii:
[----:B------:R-:W-:Y:S01]  /*0000*/  LDC R1, c[0x0][0x37c] ;  /* 0x0000df00ff017b82 */ /* 0x000fe20000000800 */
[----:B------:R-:W0:Y:S07]  /*0010*/  S2R R3, SR_TID.X ;  /* 0x0000000000037919 */ /* 0x000e2e0000002100 */
[----:B------:R-:W0:Y:S01]  /*0020*/  S2UR UR4, SR_CTAID.X ;  /* 0x00000000000479c3 */ /* 0x000e220000002500 */
[----:B------:R-:W1:Y:S01]  /*0030*/  LDCU.64 UR6, c[0x0][0x390] ;  /* 0x00007200ff0677ac */ /* 0x000e620008000a00 */
[----:B------:R-:W2:Y:S06]  /*0040*/  S2R R5, SR_TID.Y ;  /* 0x0000000000057919 */ /* 0x000eac0000002200 */
[----:B------:R-:W0:Y:S08]  /*0050*/  LDC R2, c[0x0][0x360] ;  /* 0x0000d800ff027b82 */ /* 0x000e300000000800 */
[----:B------:R-:W2:Y:S08]  /*0060*/  S2UR UR5, SR_CTAID.Y ;  /* 0x00000000000579c3 */ /* 0x000eb00000002600 */
[----:B------:R-:W2:Y:S01]  /*0070*/  LDC R0, c[0x0][0x364] ;  /* 0x0000d900ff007b82 */ /* 0x000ea20000000800 */
[----:B0-----:R-:W-:Y:S01]  /*0080*/  IMAD R2, R2, UR4, R3 ;  /* 0x0000000402027c24 */ /* 0x001fe2000f8e0203 */
[----:B-1----:R-:W-:-:S04]  /*0090*/  UIADD3 UR4, UPT, UPT, UR7, -0x1, URZ ;  /* 0xffffffff07047890 */ /* 0x002fc8000fffe0ff */
[----:B------:R-:W-:Y:S01]  /*00a0*/  ISETP.GE.AND P0, PT, R2, 0x1, PT ;  /* 0x000000010200780c */ /* 0x000fe20003f06270 */
[----:B--2---:R-:W-:Y:S01]  /*00b0*/  IMAD R0, R0, UR5, R5 ;  /* 0x0000000500007c24 */ /* 0x004fe2000f8e0205 */
[----:B------:R-:W-:-:S04]  /*00c0*/  UIADD3 UR5, UPT, UPT, UR6, -0x1, URZ ;  /* 0xffffffff06057890 */ /* 0x000fc8000fffe0ff */
[----:B------:R-:W-:-:S04]  /*00d0*/  ISETP.EQ.OR P0, PT, R0, RZ, !P0 ;  /* 0x000000ff0000720c */ /* 0x000fc80004702670 */
[----:B------:R-:W-:-:S04]  /*00e0*/  ISETP.GE.OR P0, PT, R0, UR4, P0 ;  /* 0x0000000400007c0c */ /* 0x000fc80008706670 */
[----:B------:R-:W-:-:S13]  /*00f0*/  ISETP.GE.OR P0, PT, R2, UR5, P0 ;  /* 0x0000000502007c0c */ /* 0x000fda0008706670 */
[----:B------:R-:W-:Y:S05]  /*0100*/  @P0 EXIT ;  /* 0x000000000000094d */ /* 0x000fea0003800000 */
[----:B------:R-:W0:Y:S01]  /*0110*/  LDCU.128 UR8, c[0x0][0x380] ;  /* 0x00007000ff0877ac */ /* 0x000e220008000c00 */
[C---:B------:R-:W-:Y:S02]  /*0120*/  VIADD R3, R0.reuse, 0xffffffff ;  /* 0xffffffff00037836 */ /* 0x040fe40000000000 */
[----:B------:R-:W-:Y:S01]  /*0130*/  IMAD R5, R0, UR6, RZ ;  /* 0x0000000600057c24 */ /* 0x000fe2000f8e02ff */
[----:B------:R-:W1:Y:S01]  /*0140*/  LDCU.64 UR4, c[0x0][0x358] ;  /* 0x00006b00ff0477ac */ /* 0x000e620008000a00 */
[----:B------:R-:W-:Y:S02]  /*0150*/  IMAD R3, R3, UR6, RZ ;  /* 0x0000000603037c24 */ /* 0x000fe4000f8e02ff */
[----:B------:R-:W-:-:S03]  /*0160*/  VIADD R7, R5, UR6 ;  /* 0x0000000605077c36 */ /* 0x000fc60008000000 */
[--C-:B------:R-:W-:Y:S02]  /*0170*/  SHF.R.S32.HI R0, RZ, 0x1f, R3.reuse ;  /* 0x0000001fff007819 */ /* 0x100fe40000011403 */
[----:B0-----:R-:W-:-:S04]  /*0180*/  IADD3 R8, P0, P1, R2, UR8, R3 ;  /* 0x0000000802087c10 */ /* 0x001fc8000f91e003 */
[----:B------:R-:W-:Y:S01]  /*0190*/  IADD3.X R9, PT, PT, RZ, UR9, R0, P0, P1 ;  /* 0x00000009ff097c10 */ /* 0x000fe200087e2400 */
[C---:B------:R-:W-:Y:S01]  /*01a0*/  IMAD.IADD R0, R2.reuse, 0x1, R3 ;  /* 0x0000000102007824 */ /* 0x040fe200078e0203 */
[--C-:B------:R-:W-:Y:S02]  /*01b0*/  SHF.R.S32.HI R3, RZ, 0x1f, R7.reuse ;  /* 0x0000001fff037819 */ /* 0x100fe40000011407 */
[C-C-:B------:R-:W-:Y:S01]  /*01c0*/  IADD3 R10, P0, P1, R2.reuse, UR8, R7.reuse ;  /* 0x00000008020a7c10 */ /* 0x140fe2000f91e007 */
[----:B------:R-:W-:Y:S01]  /*01d0*/  IMAD.IADD R7, R2, 0x1, R7 ;  /* 0x0000000102077824 */ /* 0x000fe200078e0207 */
[----:B------:R-:W-:Y:S01]  /*01e0*/  IADD3 R4, P2, PT, R0, UR8, RZ ;  /* 0x0000000800047c10 */ /* 0x000fe2000ff5e0ff */
[----:B-1----:R-:W2:Y:S01]  /*01f0*/  LDG.E.U8 R8, desc[UR4][R8.64+-0x1] ;  /* 0xffffff0408087981 */ /* 0x002ea2000c1e1100 */
[----:B------:R-:W-:Y:S02]  /*0200*/  IADD3.X R11, PT, PT, RZ, UR9, R3, P0, P1 ;  /* 0x00000009ff0b7c10 */ /* 0x000fe400087e2403 */
[----:B------:R-:W-:-:S02]  /*0210*/  IADD3 R6, P3, PT, R7, UR8, RZ ;  /* 0x0000000807067c10 */ /* 0x000fc4000ff7e0ff */
[--C-:B------:R-:W-:Y:S01]  /*0220*/  IADD3 R2, P0, P1, R2, UR8, R5.reuse ;  /* 0x0000000802027c10 */ /* 0x100fe2000f91e005 */
[----:B------:R-:W3:Y:S01]  /*0230*/  LDG.E.U8 R10, desc[UR4][R10.64+-0x1] ;  /* 0xffffff040a0a7981 */ /* 0x000ee2000c1e1100 */
[----:B------:R-:W-:Y:S02]  /*0240*/  SHF.R.S32.HI R3, RZ, 0x1f, R5 ;  /* 0x0000001fff037819 */ /* 0x000fe40000011405 */
[C---:B------:R-:W-:Y:S02]  /*0250*/  LEA.HI.X.SX32 R5, R0.reuse, UR9, 0x1, P2 ;  /* 0x0000000900057c11 */ /* 0x040fe400090f0eff */
[----:B------:R-:W-:Y:S02]  /*0260*/  LEA.HI.X.SX32 R7, R7, UR9, 0x1, P3 ;  /* 0x0000000907077c11 */ /* 0x000fe400098f0eff */
[----:B------:R-:W-:Y:S01]  /*0270*/  IADD3.X R3, PT, PT, RZ, UR9, R3, P0, P1 ;  /* 0x00000009ff037c10 */ /* 0x000fe200087e2403 */
[----:B------:R-:W2:Y:S04]  /*0280*/  LDG.E.U8 R13, desc[UR4][R4.64] ;  /* 0x00000004040d7981 */ /* 0x000ea8000c1e1100 */
[----:B------:R-:W3:Y:S04]  /*0290*/  LDG.E.U8 R15, desc[UR4][R6.64] ;  /* 0x00000004060f7981 */ /* 0x000ee8000c1e1100 */
[----:B------:R-:W4:Y:S04]  /*02a0*/  LDG.E.U8 R12, desc[UR4][R4.64+0x1] ;  /* 0x00000104040c7981 */ /* 0x000f28000c1e1100 */
[----:B------:R-:W5:Y:S04]  /*02b0*/  LDG.E.U8 R17, desc[UR4][R2.64+0x1] ;  /* 0x0000010402117981 */ /* 0x000f68000c1e1100 */
[----:B------:R0:W5:Y:S04]  /*02c0*/  LDG.E.U8 R9, desc[UR4][R2.64+-0x1] ;  /* 0xffffff0402097981 */ /* 0x000168000c1e1100 */
[----:B------:R-:W5:Y:S01]  /*02d0*/  LDG.E.U8 R14, desc[UR4][R6.64+0x1] ;  /* 0x00000104060e7981 */ /* 0x000f62000c1e1100 */
[----:B------:R-:W-:-:S05]  /*02e0*/  VIADD R0, R0, UR6 ;  /* 0x0000000600007c36 */ /* 0x000fca0008000000 */
[----:B0-----:R-:W-:-:S04]  /*02f0*/  IADD3 R2, P0, PT, R0, UR10, RZ ;  /* 0x0000000a00027c10 */ /* 0x001fc8000ff1e0ff */
[----:B------:R-:W-:Y:S01]  /*0300*/  LEA.HI.X.SX32 R3, R0, UR11, 0x1, P0 ;  /* 0x0000000b00037c11 */ /* 0x000fe200080f0eff */
[----:B--2---:R-:W-:Y:S02]  /*0310*/  IMAD R13, R13, 0x2, R8 ;  /* 0x000000020d0d7824 */ /* 0x004fe400078e0208 */
[----:B---3--:R-:W-:-:S05]  /*0320*/  IMAD R15, R15, 0x2, R10 ;  /* 0x000000020f0f7824 */ /* 0x008fca00078e020a */
[--C-:B----4-:R-:W-:Y:S01]  /*0330*/  IADD3 R13, PT, PT, R15, -R13, -R12.reuse ;  /* 0x8000000d0f0d7210 */ /* 0x110fe20007ffe80c */
[----:B-----5:R-:W-:Y:S02]  /*0340*/  IMAD R17, R17, 0x2, R12 ;  /* 0x0000000211117824 */ /* 0x020fe400078e020c */
[----:B------:R-:W-:Y:S02]  /*0350*/  IMAD R9, R9, 0x2, R8 ;  /* 0x0000000209097824 */ /* 0x000fe400078e0208 */
[--C-:B------:R-:W-:Y:S02]  /*0360*/  IMAD.IADD R17, R17, 0x1, R14.reuse ;  /* 0x0000000111117824 */ /* 0x100fe400078e020e */
[----:B------:R-:W-:-:S03]  /*0370*/  IMAD.IADD R13, R13, 0x1, R14 ;  /* 0x000000010d0d7824 */ /* 0x000fc600078e020e */
[----:B------:R-:W-:Y:S02]  /*0380*/  IADD3 R9, PT, PT, -R17, R9, R10 ;  /* 0x0000000911097210 */ /* 0x000fe40007ffe10a */
[----:B------:R-:W-:Y:S02]  /*0390*/  IABS R4, R13 ;  /* 0x0000000d00047213 */ /* 0x000fe40000000000 */
[----:B------:R-:W-:-:S04]  /*03a0*/  IABS R5, R9 ;  /* 0x0000000900057213 */ /* 0x000fc80000000000 */
[----:B------:R-:W-:-:S05]  /*03b0*/  VIADDMNMX.U32 R5, R5, R4, 0xff, PT ;  /* 0x000000ff05057446 */ /* 0x000fca0003800004 */
[----:B------:R-:W-:Y:S01]  /*03c0*/  STG.E.U8 desc[UR4][R2.64], R5 ;  /* 0x0000000502007986 */ /* 0x000fe2000c101104 */
[----:B------:R-:W-:Y:S05]  /*03d0*/  EXIT ;  /* 0x000000000000794d */ /* 0x000fea0003800000 */
.L_x_0:
[----:B------:R-:W-:-:S00]  /*03e0*/  BRA `(.L_x_0) ;  /* 0xfffffffc00fc7947 */ /* 0x000fc0000383ffff */
[----:B------:R-:W-:-:S00]  /*03f0*/  NOP ;  /* 0x0000000000007918 */ /* 0x000fc00000000000 */
        /* <DEDUP_REMOVED lines=8> */
.L_x_1:


//--------------------- .nv.shared.reserved.0     --------------------------
	.section	.nv.shared.reserved.0,"aw",@nobits
	.weak		__nv_reservedSMEM_offset_0_alias
	.size		__nv_reservedSMEM_offset_0_alias, 0, 64
	.other		__nv_reservedSMEM_offset_0_alias,@"STO_CUDA_RESERVED_SHARED STV_DEFAULT"
__nv_reservedSMEM_offset_0_alias:
	.zero		0
	.zero		64


//--------------------- .nv.constant0._Z12d_EdgeDetectPhS_ii --------------------------
	.section	.nv.constant0._Z12d_EdgeDetectPhS_ii,"a",@progbits
	.sectionflags	@""
	.align	4
.nv.constant0._Z12d_EdgeDetectPhS_ii:
	.zero		920


//--------------------- SYMBOLS --------------------------

	.type		.nv.reservedSmem.offset0,@object
	.size		.nv.reservedSmem.offset0,0x4
